	.headerflags	@"EF_CUDA_TEXMODE_UNIFIED EF_CUDA_64BIT_ADDRESS EF_CUDA_SM80 EF_CUDA_VIRTUAL_SM(EF_CUDA_SM80)"
	.elftype	@"ET_EXEC"


//--------------------- .nv.info                  --------------------------
	.section	.nv.info,"",@"SHT_CUDA_INFO"
	.align	4


	//----- nvinfo : EIATTR_REGCOUNT
	.align		4
        /*0000*/ 	.byte	0x04, 0x2f
        /*0002*/ 	.short	(.L_1 - .L_0)
	.align		4
.L_0:
        /*0004*/ 	.word	index@(candidate2)
        /*0008*/ 	.word	0x00000028


	//----- nvinfo : EIATTR_MAX_STACK_SIZE
	.align		4
.L_1:
        /*000c*/ 	.byte	0x04, 0x23
        /*000e*/ 	.short	(.L_3 - .L_2)
	.align		4
.L_2:
        /*0010*/ 	.word	index@(candidate2)
        /*0014*/ 	.word	0x00000000


	//----- nvinfo : EIATTR_MIN_STACK_SIZE
	.align		4
.L_3:
        /*0018*/ 	.byte	0x04, 0x12
        /*001a*/ 	.short	(.L_5 - .L_4)
	.align		4
.L_4:
        /*001c*/ 	.word	index@(candidate2)
        /*0020*/ 	.word	0x00000000


	//----- nvinfo : EIATTR_FRAME_SIZE
	.align		4
.L_5:
        /*0024*/ 	.byte	0x04, 0x11
        /*0026*/ 	.short	(.L_7 - .L_6)
	.align		4
.L_6:
        /*0028*/ 	.word	index@(candidate2)
        /*002c*/ 	.word	0x00000000
.L_7:


//--------------------- .nv.info.candidate2       --------------------------
	.section	.nv.info.candidate2,"",@"SHT_CUDA_INFO"
	.align	4


	//----- nvinfo : EIATTR_CUDA_API_VERSION
	.align		4
        /*0000*/ 	.byte	0x04, 0x37
        /*0002*/ 	.short	(.L_9 - .L_8)
.L_8:
        /*0004*/ 	.word	0x00000075


	//----- nvinfo : EIATTR_SW2861232_WAR
	.align		4
.L_9:
        /*0008*/ 	.byte	0x01, 0x35
	.zero		2


	//----- nvinfo : EIATTR_PARAM_CBANK
	.align		4
        /*000c*/ 	.byte	0x04, 0x0a
        /*000e*/ 	.short	(.L_11 - .L_10)
	.align		4
.L_10:
        /*0010*/ 	.word	index@(.nv.constant0.candidate2)
        /*0014*/ 	.short	0x0160
        /*0016*/ 	.short	0x0018


	//----- nvinfo : EIATTR_CBANK_PARAM_SIZE
	.align		4
.L_11:
        /*0018*/ 	.byte	0x03, 0x19
        /*001a*/ 	.short	0x0018


	//----- nvinfo : EIATTR_KPARAM_INFO
	.align		4
        /*001c*/ 	.byte	0x04, 0x17
        /*001e*/ 	.short	(.L_13 - .L_12)
.L_12:
        /*0020*/ 	.word	0x00000000
        /*0024*/ 	.short	0x0002
        /*0026*/ 	.short	0x0010
        /*0028*/ 	.byte	0x00, 0xf0, 0x21, 0x00


	//----- nvinfo : EIATTR_KPARAM_INFO
	.align		4
.L_13:
        /*002c*/ 	.byte	0x04, 0x17
        /*002e*/ 	.short	(.L_15 - .L_14)
.L_14:
        /*0030*/ 	.word	0x00000000
        /*0034*/ 	.short	0x0001
        /*0036*/ 	.short	0x0008
        /*0038*/ 	.byte	0x00, 0xf0, 0x21, 0x00


	//----- nvinfo : EIATTR_KPARAM_INFO
	.align		4
.L_15:
        /*003c*/ 	.byte	0x04, 0x17
        /*003e*/ 	.short	(.L_17 - .L_16)
.L_16:
        /*0040*/ 	.word	0x00000000
        /*0044*/ 	.short	0x0000
        /*0046*/ 	.short	0x0000
        /*0048*/ 	.byte	0x00, 0xf0, 0x21, 0x00


	//----- nvinfo : EIATTR_MAXREG_COUNT
	.align		4
.L_17:
        /*004c*/ 	.byte	0x03, 0x1b
        /*004e*/ 	.short	0x0080


	//----- nvinfo : EIATTR_EXIT_INSTR_OFFSETS
	.align		4
        /*0050*/ 	.byte	0x04, 0x1c
        /*0052*/ 	.short	(.L_19 - .L_18)


	//   ....[0]....
.L_18:
        /*0054*/ 	.word	0x00002990


	//----- nvinfo : EIATTR_MAX_THREADS
	.align		4
.L_19:
        /*0058*/ 	.byte	0x04, 0x05
        /*005a*/ 	.short	(.L_21 - .L_20)
.L_20:
        /*005c*/ 	.word	0x000001c0
        /*0060*/ 	.word	0x00000001
        /*0064*/ 	.word	0x00000001


	//----- nvinfo : EIATTR_CRS_STACK_SIZE
	.align		4
.L_21:
        /*0068*/ 	.byte	0x04, 0x1e
        /*006a*/ 	.short	(.L_23 - .L_22)
.L_22:
        /*006c*/ 	.word	0x00000000
.L_23:


//--------------------- .nv.rel.action            --------------------------
	.section	.nv.rel.action,"",@"SHT_CUDA_RELOCINFO"
	.align	8
	.sectionentsize	8
        /*0000*/ 	.byte	0x4b, 0x00, 0x00, 0x00, 0x00, 0x00, 0x00, 0x00, 0x00, 0x02, 0x02, 0x08, 0x10, 0x0a, 0x2f, 0x22
        /* <DEDUP_REMOVED lines=13> */


//--------------------- .nv.constant0.candidate2  --------------------------
	.section	.nv.constant0.candidate2,"a",@progbits
	.align	4
.nv.constant0.candidate2:
	.zero		376


//--------------------- .text.candidate2          --------------------------
	.section	.text.candidate2,"ax",@progbits
	.sectionflags	@"SHF_BARRIERS=1"
	.sectioninfo	@"SHI_REGISTERS=40"
	.align	128
        .global         candidate2
        .type           candidate2,@function
        .size           candidate2,(.L_x_7 - candidate2)
        .other          candidate2,@"STO_CUDA_ENTRY STV_DEFAULT"
candidate2:
.text.candidate2:
[----:B------:R-:W-:-:S02]  /*0000*/  MOV R1, c[0x0][0x28] ;  /* 0x00000a0000017a02 */ /* 0x000fc40000000f00 */
[----:B------:R-:W0:Y:S01]  /*0010*/  S2R R3, SR_TID.X ;  /* 0x0000000000037919 */ /* 0x000e220000002100 */
[----:B------:R-:W-:Y:S01]  /*0020*/  HFMA2.MMA R2, -RZ, RZ, 0, 0 ;  /* 0x00000000ff027435 */ /* 0x000fe200000001ff */
[----:B------:R-:W-:Y:S01]  /*0030*/  MOV R4, RZ ;  /* 0x000000ff00047202 */ /* 0x000fe20000000f00 */
[----:B------:R-:W-:Y:S01]  /*0040*/  HFMA2.MMA R6, -RZ, RZ, 0, 0 ;  /* 0x00000000ff067435 */ /* 0x000fe200000001ff */
[----:B------:R-:W1:Y:S01]  /*0050*/  S2R R5, SR_CTAID.X ;  /* 0x0000000000057919 */ /* 0x000e620000002500 */
[----:B------:R-:W-:Y:S01]  /*0060*/  MOV R12, RZ ;  /* 0x000000ff000c7202 */ /* 0x000fe20000000f00 */
[----:B------:R-:W-:Y:S01]  /*0070*/  HFMA2.MMA R10, -RZ, RZ, 0, 0 ;  /* 0x00000000ff0a7435 */ /* 0x000fe200000001ff */
[----:B------:R-:W-:Y:S01]  /*0080*/  MOV R8, RZ ;  /* 0x000000ff00087202 */ /* 0x000fe20000000f00 */
[----:B------:R-:W-:Y:S01]  /*0090*/  ULDC.64 UR4, c[0x0][0x118] ;  /* 0x0000460000047ab9 */ /* 0x000fe20000000a00 */
[C---:B0-----:R-:W-:Y:S01]  /*00a0*/  IMAD.HI R18, R3.reuse, 0x66666667, RZ ;  /* 0x6666666703127827 */ /* 0x041fe200078e02ff */
[----:B------:R-:W-:-:S02]  /*00b0*/  IADD3 R26, R3, 0x3, RZ ;  /* 0x00000003031a7810 */ /* 0x000fc40007ffe0ff */
[C---:B------:R-:W-:Y:S01]  /*00c0*/  IADD3 R13, R3.reuse, 0x380, RZ ;  /* 0x00000380030d7810 */ /* 0x040fe20007ffe0ff */
[C---:B------:R-:W-:Y:S01]  /*00d0*/  IMAD.HI R24, R3.reuse, 0x38e38e39, RZ ;  /* 0x38e38e3903187827 */ /* 0x040fe200078e02ff */
[----:B------:R-:W-:Y:S02]  /*00e0*/  SHF.R.S32.HI R7, RZ, 0x1, R18 ;  /* 0x00000001ff077819 */ /* 0x000fe40000011412 */
[C---:B------:R-:W-:Y:S01]  /*00f0*/  IADD3 R30, R3.reuse, 0x20, RZ ;  /* 0x00000020031e7810 */ /* 0x040fe20007ffe0ff */
[----:B------:R-:W-:Y:S01]  /*0100*/  IMAD.HI R27, R26, 0x66666667, RZ ;  /* 0x666666671a1b7827 */ /* 0x000fe200078e02ff */
[----:B------:R-:W-:Y:S02]  /*0110*/  SHF.R.U32.HI R17, RZ, 0x1f, R24 ;  /* 0x0000001fff117819 */ /* 0x000fe40000011618 */
[----:B------:R-:W-:Y:S01]  /*0120*/  LEA.HI R18, R18, R7, RZ, 0x1 ;  /* 0x0000000712127211 */ /* 0x000fe200078f08ff */
[C---:B------:R-:W-:Y:S01]  /*0130*/  IMAD.HI R16, R3.reuse, -0x1e0387f1, R2 ;  /* 0xe1fc780f03107827 */ /* 0x040fe200078e0202 */
[----:B------:R-:W-:-:S02]  /*0140*/  IADD3 R7, R3, 0xd, RZ ;  /* 0x0000000d03077810 */ /* 0x000fc40007ffe0ff */
[----:B------:R-:W-:Y:S01]  /*0150*/  LEA.HI.SX32 R24, R24, R17, 0x1c ;  /* 0x0000001118187211 */ /* 0x000fe200078fe2ff */
[----:B-1----:R-:W-:Y:S01]  /*0160*/  IMAD.HI R14, R5, -0x6db6db6d, R4 ;  /* 0x92492493050e7827 */ /* 0x002fe200078e0204 */
[----:B------:R-:W-:Y:S02]  /*0170*/  SHF.R.S32.HI R4, RZ, 0x1, R27 ;  /* 0x00000001ff047819 */ /* 0x000fe4000001141b */
[----:B------:R-:W-:Y:S01]  /*0180*/  SHF.R.U32.HI R17, RZ, 0x1f, R16 ;  /* 0x0000001fff117819 */ /* 0x000fe20000011610 */
[----:B------:R-:W-:Y:S01]  /*0190*/  IMAD.HI R15, R7, -0x1e0387f1, R6 ;  /* 0xe1fc780f070f7827 */ /* 0x000fe200078e0206 */
[----:B------:R-:W-:Y:S02]  /*01a0*/  LEA.HI R27, R27, R4, RZ, 0x1 ;  /* 0x000000041b1b7211 */ /* 0x000fe400078f08ff */
[----:B------:R-:W-:Y:S01]  /*01b0*/  LEA.HI.SX32 R4, R16, R17, 0x19 ;  /* 0x0000001110047211 */ /* 0x000fe200078fcaff */
[----:B------:R-:W-:Y:S01]  /*01c0*/  IMAD.HI R6, R13, 0x38e38e39, RZ ;  /* 0x38e38e390d067827 */ /* 0x000fe200078e02ff */
[----:B------:R-:W-:-:S02]  /*01d0*/  IADD3 R20, R3, 0x1, RZ ;  /* 0x0000000103147810 */ /* 0x000fc40007ffe0ff */
[----:B------:R-:W-:Y:S01]  /*01e0*/  IADD3 R17, R3, 0x10, RZ ;  /* 0x0000001003117810 */ /* 0x000fe20007ffe0ff */
[----:B------:R-:W-:Y:S01]  /*01f0*/  IMAD.HI R0, R13, -0x1e0387f1, R12 ;  /* 0xe1fc780f0d007827 */ /* 0x000fe200078e020c */
[----:B------:R-:W-:Y:S02]  /*0200*/  SHF.R.U32.HI R13, RZ, 0x1f, R14 ;  /* 0x0000001fff0d7819 */ /* 0x000fe4000001160e */
[C---:B------:R-:W-:Y:S01]  /*0210*/  IADD3 R9, R3.reuse, 0x1c0, RZ ;  /* 0x000001c003097810 */ /* 0x040fe20007ffe0ff */
[----:B------:R-:W-:Y:S01]  /*0220*/  IMAD.HI R21, R30, 0x38e38e39, RZ ;  /* 0x38e38e391e157827 */ /* 0x000fe200078e02ff */
[----:B------:R-:W-:Y:S02]  /*0230*/  SHF.R.U32.HI R19, RZ, 0x1f, R6 ;  /* 0x0000001fff137819 */ /* 0x000fe40000011606 */
[----:B------:R-:W-:Y:S01]  /*0240*/  IADD3 R23, R3, 0x40, RZ ;  /* 0x0000004003177810 */ /* 0x000fe20007ffe0ff */
[----:B------:R-:W-:Y:S01]  /*0250*/  IMAD.HI R29, R20, 0x66666667, RZ ;  /* 0x66666667141d7827 */ /* 0x000fe200078e02ff */
[----:B------:R-:W-:-:S02]  /*0260*/  LEA.HI.SX32 R13, R14, R13, 0x1e ;  /* 0x0000000d0e0d7211 */ /* 0x000fc400078ff2ff */
[----:B------:R-:W-:Y:S01]  /*0270*/  LEA.HI.SX32 R14, R6, R19, 0x1c ;  /* 0x00000013060e7211 */ /* 0x000fe200078fe2ff */
[----:B------:R-:W-:Y:S01]  /*0280*/  IMAD.HI R16, R17, 0x38e38e39, RZ ;  /* 0x38e38e3911107827 */ /* 0x000fe200078e02ff */
[----:B------:R-:W-:Y:S02]  /*0290*/  SHF.R.U32.HI R6, RZ, 0x1f, R21 ;  /* 0x0000001fff067819 */ /* 0x000fe40000011615 */
[----:B------:R-:W-:Y:S01]  /*02a0*/  IADD3 R25, R3, 0x8, RZ ;  /* 0x0000000803197810 */ /* 0x000fe20007ffe0ff */
[----:B------:R-:W-:Y:S01]  /*02b0*/  IMAD.HI R12, R9, -0x1e0387f1, R8 ;  /* 0xe1fc780f090c7827 */ /* 0x000fe200078e0208 */
[----:B------:R-:W-:Y:S02]  /*02c0*/  SHF.R.S32.HI R8, RZ, 0x1, R29 ;  /* 0x00000001ff087819 */ /* 0x000fe4000001141d */
[----:B------:R-:W-:Y:S01]  /*02d0*/  SHF.R.U32.HI R31, RZ, 0x1f, R16 ;  /* 0x0000001fff1f7819 */ /* 0x000fe20000011610 */
[----:B------:R-:W-:Y:S01]  /*02e0*/  IMAD.HI R28, R23, 0x38e38e39, RZ ;  /* 0x38e38e39171c7827 */ /* 0x000fe200078e02ff */
[----:B------:R-:W-:-:S02]  /*02f0*/  LEA.HI.SX32 R21, R21, R6, 0x1c ;  /* 0x0000000615157211 */ /* 0x000fc400078fe2ff */
[----:B------:R-:W-:Y:S01]  /*0300*/  LEA.HI R29, R29, R8, RZ, 0x1 ;  /* 0x000000081d1d7211 */ /* 0x000fe200078f08ff */
[----:B------:R-:W-:Y:S01]  /*0310*/  IMAD R6, R27, -0x5, R26 ;  /* 0xfffffffb1b067824 */ /* 0x000fe200078e021a */
[----:B------:R-:W-:Y:S01]  /*0320*/  LEA.HI.SX32 R16, R16, R31, 0x1c ;  /* 0x0000001f10107211 */ /* 0x000fe200078fe2ff */
[----:B------:R-:W-:Y:S01]  /*0330*/  IMAD.HI R22, R25, 0x38e38e39, RZ ;  /* 0x38e38e3919167827 */ /* 0x000fe200078e02ff */
[----:B------:R-:W-:Y:S02]  /*0340*/  SHF.R.U32.HI R35, RZ, 0x1f, R28 ;  /* 0x0000001fff237819 */ /* 0x000fe4000001161c */
[----:B------:R-:W-:Y:S01]  /*0350*/  IADD3 R26, R3, 0x28, RZ ;  /* 0x00000028031a7810 */ /* 0x000fe20007ffe0ff */
[----:B------:R-:W-:Y:S01]  /*0360*/  IMAD R8, R29, -0x5, R20 ;  /* 0xfffffffb1d087824 */ /* 0x000fe200078e0214 */
[----:B------:R-:W-:Y:S01]  /*0370*/  LEA.HI.SX32 R28, R28, R35, 0x1c ;  /* 0x000000231c1c7211 */ /* 0x000fe200078fe2ff */
[----:B------:R-:W-:Y:S01]  /*0380*/  IMAD R17, R16, -0x48, R17 ;  /* 0xffffffb810117824 */ /* 0x000fe200078e0211 */
[----:B------:R-:W-:Y:S01]  /*0390*/  SHF.R.U32.HI R31, RZ, 0x1f, R22 ;  /* 0x0000001fff1f7819 */ /* 0x000fe20000011616 */
[----:B------:R-:W-:Y:S01]  /*03a0*/  IMAD.HI R29, R26, 0x38e38e39, RZ ;  /* 0x38e38e391a1d7827 */ /* 0x000fe200078e02ff */
[C---:B------:R-:W-:Y:S01]  /*03b0*/  IADD3 R16, R3.reuse, 0x38, RZ ;  /* 0x0000003803107810 */ /* 0x040fe20007ffe0ff */
[----:B------:R-:W-:Y:S01]  /*03c0*/  HFMA2.MMA R35, -RZ, RZ, 0, 0 ;  /* 0x00000000ff237435 */ /* 0x000fe200000001ff */
[----:B------:R-:W-:Y:S01]  /*03d0*/  IADD3 R27, R3, 0x18, RZ ;  /* 0x00000018031b7810 */ /* 0x000fe20007ffe0ff */
[----:B------:R-:W-:Y:S01]  /*03e0*/  IMAD R30, R21, -0x48, R30 ;  /* 0xffffffb8151e7824 */ /* 0x000fe200078e021e */
[----:B------:R-:W-:Y:S01]  /*03f0*/  IADD3 R19, R3, 0x30, RZ ;  /* 0x0000003003137810 */ /* 0x000fe20007ffe0ff */
[----:B------:R-:W-:Y:S01]  /*0400*/  IMAD R23, R28, -0x48, R23 ;  /* 0xffffffb81c177824 */ /* 0x000fe200078e0217 */
[----:B------:R-:W-:Y:S01]  /*0410*/  LEA.HI.SX32 R22, R22, R31, 0x1c ;  /* 0x0000001f16167211 */ /* 0x000fe200078fe2ff */
[----:B------:R-:W-:Y:S01]  /*0420*/  IMAD.HI R21, R16, 0x38e38e39, RZ ;  /* 0x38e38e3910157827 */ /* 0x000fe200078e02ff */
[----:B------:R-:W-:-:S02]  /*0430*/  SHF.R.U32.HI R28, RZ, 0x1f, R29 ;  /* 0x0000001fff1c7819 */ /* 0x000fc4000001161d */
[----:B------:R-:W-:Y:S01]  /*0440*/  IADD3 R34, R3, 0x700, RZ ;  /* 0x0000070003227810 */ /* 0x000fe20007ffe0ff */
[----:B------:R-:W-:Y:S01]  /*0450*/  IMAD.HI R20, R27, 0x38e38e39, RZ ;  /* 0x38e38e391b147827 */ /* 0x000fe200078e02ff */
[----:B------:R-:W-:Y:S02]  /*0460*/  LEA.HI.SX32 R29, R29, R28, 0x1c ;  /* 0x0000001c1d1d7211 */ /* 0x000fe400078fe2ff */
[----:B------:R-:W-:Y:S01]  /*0470*/  SHF.R.U32.HI R28, RZ, 0x1f, R21 ;  /* 0x0000001fff1c7819 */ /* 0x000fe20000011615 */
[----:B------:R-:W-:Y:S01]  /*0480*/  IMAD.HI R32, R19, 0x38e38e39, RZ ;  /* 0x38e38e3913207827 */ /* 0x000fe200078e02ff */
[C---:B------:R-:W-:Y:S02]  /*0490*/  IADD3 R11, R3.reuse, 0x1a, RZ ;  /* 0x0000001a030b7810 */ /* 0x040fe40007ffe0ff */
[----:B------:R-:W-:Y:S01]  /*04a0*/  SHF.R.U32.HI R31, RZ, 0x1f, R20 ;  /* 0x0000001fff1f7819 */ /* 0x000fe20000011614 */
[----:B------:R-:W-:Y:S01]  /*04b0*/  IMAD R25, R22, -0x48, R25 ;  /* 0xffffffb816197824 */ /* 0x000fe200078e0219 */
[----:B------:R-:W-:Y:S01]  /*04c0*/  IADD3 R22, R3, 0x8c0, RZ ;  /* 0x000008c003167810 */ /* 0x000fe20007ffe0ff */
[----:B------:R-:W-:Y:S01]  /*04d0*/  IMAD.HI R34, R34, 0x38e38e39, RZ ;  /* 0x38e38e3922227827 */ /* 0x000fe200078e02ff */
[----:B------:R-:W-:-:S02]  /*04e0*/  SHF.R.U32.HI R33, RZ, 0x1f, R32 ;  /* 0x0000001fff217819 */ /* 0x000fc40000011620 */
[----:B------:R-:W-:Y:S01]  /*04f0*/  LEA.HI.SX32 R21, R21, R28, 0x1c ;  /* 0x0000001c15157211 */ /* 0x000fe200078fe2ff */
[----:B------:R-:W-:Y:S01]  /*0500*/  IMAD.HI R22, R22, 0x38e38e39, RZ ;  /* 0x38e38e3916167827 */ /* 0x000fe200078e02ff */
[----:B------:R-:W-:Y:S02]  /*0510*/  LEA.HI.SX32 R20, R20, R31, 0x1c ;  /* 0x0000001f14147211 */ /* 0x000fe400078fe2ff */
[----:B------:R-:W-:Y:S01]  /*0520*/  SHF.R.U32.HI R31, RZ, 0x1f, R34 ;  /* 0x0000001fff1f7819 */ /* 0x000fe20000011622 */
[----:B------:R-:W-:Y:S01]  /*0530*/  IMAD.HI R10, R11, -0x1e0387f1, R10 ;  /* 0xe1fc780f0b0a7827 */ /* 0x000fe200078e020a */
[----:B------:R-:W-:Y:S02]  /*0540*/  LEA.HI.SX32 R32, R32, R33, 0x1c ;  /* 0x0000002120207211 */ /* 0x000fe400078fe2ff */
[----:B------:R-:W-:Y:S01]  /*0550*/  LEA.HI.SX32 R34, R34, R31, 0x1c ;  /* 0x0000001f22227211 */ /* 0x000fe200078fe2ff */
[----:B------:R-:W-:Y:S01]  /*0560*/  IMAD R16, R21, -0x48, R16 ;  /* 0xffffffb815107824 */ /* 0x000fe200078e0210 */
[----:B------:R-:W-:Y:S01]  /*0570*/  SHF.R.U32.HI R21, RZ, 0x1f, R22 ;  /* 0x0000001fff157819 */ /* 0x000fe20000011616 */
[----:B------:R-:W-:Y:S01]  /*0580*/  IMAD R27, R20, -0x48, R27 ;  /* 0xffffffb8141b7824 */ /* 0x000fe200078e021b */
[----:B------:R-:W-:Y:S01]  /*0590*/  IADD3 R20, R3, 0xa80, RZ ;  /* 0x00000a8003147810 */ /* 0x000fe20007ffe0ff */
[----:B------:R-:W-:Y:S01]  /*05a0*/  IMAD R19, R32, -0x48, R19 ;  /* 0xffffffb820137824 */ /* 0x000fe200078e0213 */
[----:B------:R-:W-:Y:S01]  /*05b0*/  SHF.R.U32.HI R31, RZ, 0x1f, R10 ;  /* 0x0000001fff1f7819 */ /* 0x000fe2000001160a */
[----:B------:R-:W-:Y:S01]  /*05c0*/  IMAD.HI R9, R9, 0x38e38e39, RZ ;  /* 0x38e38e3909097827 */ /* 0x000fe200078e02ff */
[----:B------:R-:W-:-:S02]  /*05d0*/  LEA.HI.SX32 R32, R22, R21, 0x1c ;  /* 0x0000001516207211 */ /* 0x000fc400078fe2ff */
[----:B------:R-:W-:Y:S01]  /*05e0*/  LEA.HI.SX32 R10, R10, R31, 0x19 ;  /* 0x0000001f0a0a7211 */ /* 0x000fe200078fcaff */
[----:B------:R-:W-:Y:S01]  /*05f0*/  IMAD.HI R20, R20, 0x38e38e39, RZ ;  /* 0x38e38e3914147827 */ /* 0x000fe200078e02ff */
[C---:B------:R-:W-:Y:S02]  /*0600*/  IADD3 R21, R3.reuse, 0xe00, RZ ;  /* 0x00000e0003157810 */ /* 0x040fe40007ffe0ff */
[----:B------:R-:W-:Y:S01]  /*0610*/  IADD3 R36, R3, 0x540, RZ ;  /* 0x0000054003247810 */ /* 0x000fe20007ffe0ff */
[----:B------:R-:W-:Y:S01]  /*0620*/  IMAD R10, R10, -0x91, R11 ;  /* 0xffffff6f0a0a7824 */ /* 0x000fe200078e020b */
[----:B------:R-:W-:Y:S01]  /*0630*/  SHF.R.U32.HI R31, RZ, 0x1f, R20 ;  /* 0x0000001fff1f7819 */ /* 0x000fe20000011614 */
[----:B------:R-:W-:Y:S01]  /*0640*/  IMAD.HI R21, R21, 0x38e38e39, RZ ;  /* 0x38e38e3915157827 */ /* 0x000fe200078e02ff */
[C---:B------:R-:W-:Y:S02]  /*0650*/  IADD3 R11, R3.reuse, 0x1180, RZ ;  /* 0x00001180030b7810 */ /* 0x040fe40007ffe0ff */
[----:B------:R-:W-:Y:S01]  /*0660*/  LEA.HI.SX32 R28, R20, R31, 0x1c ;  /* 0x0000001f141c7211 */ /* 0x000fe200078fe2ff */
[----:B------:R-:W-:Y:S01]  /*0670*/  IMAD.HI R2, R3, -0x6db6db6d, R2 ;  /* 0x9249249303027827 */ /* 0x000fe200078e0202 */
[----:B------:R-:W-:-:S02]  /*0680*/  SHF.R.U32.HI R22, RZ, 0x1f, R21 ;  /* 0x0000001fff167819 */ /* 0x000fc40000011615 */
[----:B------:R-:W-:Y:S01]  /*0690*/  SHF.R.U32.HI R20, RZ, 0x1f, R9 ;  /* 0x0000001fff147819 */ /* 0x000fe20000011609 */
[----:B------:R-:W-:Y:S01]  /*06a0*/  IMAD.HI R11, R11, 0x38e38e39, RZ ;  /* 0x38e38e390b0b7827 */ /* 0x000fe200078e02ff */
[----:B------:R-:W-:Y:S02]  /*06b0*/  LEA.HI.SX32 R22, R21, R22, 0x1c ;  /* 0x0000001615167211 */ /* 0x000fe400078fe2ff */
[----:B------:R-:W-:Y:S01]  /*06c0*/  LEA.HI.SX32 R21, R9, R20, 0x1c ;  /* 0x0000001409157211 */ /* 0x000fe200078fe2ff */
[----:B------:R-:W-:Y:S01]  /*06d0*/  IMAD R29, R29, -0x48, R26 ;  /* 0xffffffb81d1d7824 */ /* 0x000fe200078e021a */
[----:B------:R-:W-:Y:S01]  /*06e0*/  IADD3 R26, R3, 0xc40, RZ ;  /* 0x00000c40031a7810 */ /* 0x000fe20007ffe0ff */
[C---:B------:R-:W-:Y:S01]  /*06f0*/  IMAD R17, R13.reuse, 0x24000, R17 ;  /* 0x000240000d117824 */ /* 0x040fe200078e0211 */
[----:B------:R-:W-:Y:S01]  /*0700*/  SHF.R.U32.HI R20, RZ, 0x1f, R11 ;  /* 0x0000001fff147819 */ /* 0x000fe2000001160b */
[----:B------:R-:W-:Y:S01]  /*0710*/  IMAD R19, R13, 0x24000, R19 ;  /* 0x000240000d137824 */ /* 0x000fe200078e0213 */
[----:B------:R-:W-:Y:S01]  /*0720*/  SHF.R.U32.HI R9, RZ, 0x1f, R2 ;  /* 0x0000001fff097819 */ /* 0x000fe20000011602 */
[----:B------:R-:W-:Y:S01]  /*0730*/  IMAD.HI R26, R26, 0x38e38e39, RZ ;  /* 0x38e38e391a1a7827 */ /* 0x000fe200078e02ff */
[----:B------:R-:W-:-:S02]  /*0740*/  LEA.HI.SX32 R20, R11, R20, 0x1c ;  /* 0x000000140b147211 */ /* 0x000fc400078fe2ff */
[----:B------:R-:W-:Y:S01]  /*0750*/  LEA.HI.SX32 R2, R2, R9, 0x1d ;  /* 0x0000000902027211 */ /* 0x000fe200078feaff */
[C---:B------:R-:W-:Y:S01]  /*0760*/  IMAD R25, R13.reuse, 0x24000, R25 ;  /* 0x000240000d197824 */ /* 0x040fe200078e0219 */
[----:B------:R-:W-:Y:S01]  /*0770*/  SHF.R.U32.HI R11, RZ, 0x1f, R0 ;  /* 0x0000001fff0b7819 */ /* 0x000fe20000011600 */
[C---:B------:R-:W-:Y:S01]  /*0780*/  IMAD R27, R13.reuse, 0x24000, R27 ;  /* 0x000240000d1b7824 */ /* 0x040fe200078e021b */
[----:B------:R-:W-:Y:S01]  /*0790*/  SHF.R.U32.HI R9, RZ, 0x1f, R15 ;  /* 0x0000001fff097819 */ /* 0x000fe2000001160f */
[----:B------:R-:W-:Y:S01]  /*07a0*/  IMAD R29, R13, 0x24000, R29 ;  /* 0x000240000d1d7824 */ /* 0x000fe200078e021d */
[----:B------:R-:W-:Y:S01]  /*07b0*/  SHF.R.U32.HI R31, RZ, 0x1f, R26 ;  /* 0x0000001fff1f7819 */ /* 0x000fe2000001161a */
[----:B------:R-:W-:Y:S01]  /*07c0*/  IMAD.HI R36, R36, 0x38e38e39, RZ ;  /* 0x38e38e3924247827 */ /* 0x000fe200078e02ff */
[----:B------:R-:W-:Y:S02]  /*07d0*/  LEA.HI.SX32 R0, R0, R11, 0x19 ;  /* 0x0000000b00007211 */ /* 0x000fe400078fcaff */
[----:B------:R-:W-:Y:S01]  /*07e0*/  LEA.HI.SX32 R15, R15, R9, 0x19 ;  /* 0x000000090f0f7211 */ /* 0x000fe200078fcaff */
[----:B------:R-:W-:Y:S01]  /*07f0*/  IMAD R11, R18, -0x5, R3 ;  /* 0xfffffffb120b7824 */ /* 0x000fe200078e0203 */
[----:B------:R-:W-:Y:S01]  /*0800*/  LEA.HI.SX32 R26, R26, R31, 0x1c ;  /* 0x0000001f1a1a7211 */ /* 0x000fe200078fe2ff */
[----:B------:R-:W-:Y:S01]  /*0810*/  IMAD R9, R13, -0x7, R5 ;  /* 0xfffffff90d097824 */ /* 0x000fe200078e0205 */
[----:B------:R-:W-:Y:S01]  /*0820*/  SHF.R.U32.HI R33, RZ, 0x1f, R36 ;  /* 0x0000001fff217819 */ /* 0x000fe20000011624 */
[----:B------:R-:W-:-:S02]  /*0830*/  IMAD R31, R24, -0x48, R3 ;  /* 0xffffffb8181f7824 */ /* 0x000fc400078e0203 */
[----:B------:R-:W-:Y:S01]  /*0840*/  IMAD R5, R15, -0x91, R7 ;  /* 0xffffff6f0f057824 */ /* 0x000fe200078e0207 */
[C---:B------:R-:W-:Y:S01]  /*0850*/  LEA R7, R9.reuse, R11, 0x2 ;  /* 0x0000000b09077211 */ /* 0x040fe200078e10ff */
[----:B------:R-:W-:Y:S01]  /*0860*/  IMAD R24, R24, 0x900, R31 ;  /* 0x0000090018187824 */ /* 0x000fe200078e021f */
[----:B------:R-:W-:Y:S01]  /*0870*/  LEA R31, R9, 0xffffffe3, 0x2 ;  /* 0xffffffe3091f7811 */ /* 0x000fe200078e10ff */
[C---:B------:R-:W-:Y:S01]  /*0880*/  IMAD R18, R4.reuse, 0x310, R11 ;  /* 0x0000031004127824 */ /* 0x040fe200078e020b */
[----:B------:R-:W-:Y:S01]  /*0890*/  ISETP.GE.AND P0, PT, R7, 0x1, PT ;  /* 0x000000010700780c */ /* 0x000fe20003f06270 */
[C---:B------:R-:W-:Y:S01]  /*08a0*/  IMAD R15, R13.reuse, 0x24000, R23 ;  /* 0x000240000d0f7824 */ /* 0x040fe200078e0217 */
[----:B------:R-:W-:Y:S01]  /*08b0*/  SHF.R.U32.HI R7, RZ, 0x1f, R12 ;  /* 0x0000001fff077819 */ /* 0x000fe2000001160c */
[----:B------:R-:W-:Y:S01]  /*08c0*/  IMAD R11, R13, 0x24000, R30 ;  /* 0x000240000d0b7824 */ /* 0x000fe200078e021e */
[----:B------:R-:W-:Y:S01]  /*08d0*/  LEA R18, R9, R18, 0x2 ;  /* 0x0000001209127211 */ /* 0x000fe200078e10ff */
[----:B------:R-:W-:Y:S01]  /*08e0*/  IMAD R23, R13, 0x24000, R24 ;  /* 0x000240000d177824 */ /* 0x000fe200078e0218 */
[----:B------:R-:W-:Y:S01]  /*08f0*/  LEA R24, R9, R8, 0x2 ;  /* 0x0000000809187211 */ /* 0x000fe200078e10ff */
[----:B------:R-:W-:Y:S01]  /*0900*/  IMAD R4, R4, -0x91, R3 ;  /* 0xffffff6f04047824 */ /* 0x000fe200078e0203 */
[----:B------:R-:W-:Y:S01]  /*0910*/  LEA.HI.SX32 R12, R12, R7, 0x19 ;  /* 0x000000070c0c7211 */ /* 0x000fe200078fcaff */
[----:B------:R-:W-:Y:S01]  /*0920*/  IMAD R13, R13, 0x24000, R16 ;  /* 0x000240000d0d7824 */ /* 0x000fe200078e0210 */
[----:B------:R-:W-:Y:S01]  /*0930*/  LEA R16, R9, R6, 0x2 ;  /* 0x0000000609107211 */ /* 0x000fe200078e10ff */
[----:B------:R-:W-:Y:S01]  /*0940*/  IMAD R34, R34, 0x900, R15 ;  /* 0x0000090022227824 */ /* 0x000fe200078e020f */
[----:B------:R-:W-:Y:S01]  /*0950*/  IADD3 R9, R6, R31, RZ ;  /* 0x0000001f06097210 */ /* 0x000fe20007ffe0ff */
[----:B------:R-:W-:Y:S01]  /*0960*/  IMAD.HI R6, R4, 0x66666667, RZ ;  /* 0x6666666704067827 */ /* 0x000fe200078e02ff */
[----:B------:R-:W-:-:S02]  /*0970*/  IADD3 R31, R31, R8, RZ ;  /* 0x000000081f1f7210 */ /* 0x000fc40007ffe0ff */
[----:B------:R-:W-:Y:S01]  /*0980*/  ISETP.LT.OR P0, PT, R4, 0x5, !P0 ;  /* 0x000000050400780c */ /* 0x000fe20004701670 */
[----:B------:R-:W-:Y:S01]  /*0990*/  IMAD.HI R8, R10, 0x66666667, RZ ;  /* 0x666666670a087827 */ /* 0x000fe200078e02ff */
[----:B------:R-:W-:Y:S02]  /*09a0*/  LEA.HI.SX32 R36, R36, R33, 0x1c ;  /* 0x0000002124247211 */ /* 0x000fe400078fe2ff */
[----:B------:R-:W-:Y:S01]  /*09b0*/  ISETP.GE.AND P1, PT, R16, 0x1, PT ;  /* 0x000000011000780c */ /* 0x000fe20003f26270 */
[C---:B------:R-:W-:Y:S01]  /*09c0*/  IMAD.HI R4, R5.reuse, 0x66666667, RZ ;  /* 0x6666666705047827 */ /* 0x040fe200078e02ff */
[----:B------:R-:W-:Y:S02]  /*09d0*/  SHF.R.S32.HI R15, RZ, 0x1, R8 ;  /* 0x00000001ff0f7819 */ /* 0x000fe40000011408 */
[----:B------:R-:W-:Y:S01]  /*09e0*/  IADD3 R18, R18, -0x1d, RZ ;  /* 0xffffffe312127810 */ /* 0x000fe20007ffe0ff */
[----:B------:R-:W-:Y:S01]  /*09f0*/  IMAD R12, R12, 0x310, R9 ;  /* 0x000003100c0c7824 */ /* 0x000fe200078e0209 */
[----:B------:R-:W-:Y:S01]  /*0a00*/  HFMA2.MMA R9, -RZ, RZ, 0, 1.71661376953125e-05 ;  /* 0x00000120ff097435 */ /* 0x000fe200000001ff */
[----:B------:R-:W-:Y:S01]  /*0a10*/  IMAD R7, R14, 0x900, R11 ;  /* 0x000009000e077824 */ /* 0x000fe200078e020b */
[----:B------:R-:W-:Y:S01]  /*0a20*/  SHF.R.S32.HI R11, RZ, 0x1, R6 ;  /* 0x00000001ff0b7819 */ /* 0x000fe20000011406 */
[----:B------:R-:W-:Y:S01]  /*0a30*/  IMAD R22, R22, 0x900, R13 ;  /* 0x0000090016167824 */ /* 0x000fe200078e020d */
[----:B------:R-:W-:Y:S01]  /*0a40*/  SHF.R.S32.HI R13, RZ, 0x1, R4 ;  /* 0x00000001ff0d7819 */ /* 0x000fe20000011404 */
[----:B------:R-:W-:Y:S01]  /*0a50*/  IMAD R31, R0, 0x310, R31 ;  /* 0x00000310001f7824 */ /* 0x000fe200078e021f */
[----:B------:R-:W-:Y:S01]  /*0a60*/  LEA.HI R0, R8, R15, RZ, 0x1 ;  /* 0x0000000f08007211 */ /* 0x000fe200078f08ff */
[----:B------:R-:W-:Y:S01]  /*0a70*/  IMAD R32, R32, 0x900, R25 ;  /* 0x0000090020207824 */ /* 0x000fe200078e0219 */
[----:B------:R-:W-:Y:S01]  /*0a80*/  LEA.HI R11, R6, R11, RZ, 0x1 ;  /* 0x0000000b060b7211 */ /* 0x000fe200078f08ff */
[----:B------:R-:W-:Y:S01]  /*0a90*/  IMAD R6, R2, -0xe, R3 ;  /* 0xfffffff202067824 */ /* 0x000fe200078e0203 */
[----:B------:R-:W-:Y:S01]  /*0aa0*/  LEA.HI R13, R4, R13, RZ, 0x1 ;  /* 0x0000000d040d7211 */ /* 0x000fe200078f08ff */
[----:B------:R-:W-:Y:S01]  /*0ab0*/  HFMA2.MMA R25, -RZ, RZ, 0, 0 ;  /* 0x00000000ff197435 */ /* 0x000fe200000001ff */
[----:B------:R-:W-:Y:S01]  /*0ac0*/  ISETP.GE.AND P2, PT, R24, 0x1, PT ;  /* 0x000000011800780c */ /* 0x000fe20003f46270 */
[----:B------:R-:W-:Y:S01]  /*0ad0*/  IMAD R28, R28, 0x900, R27 ;  /* 0x000009001c1c7824 */ /* 0x000fe200078e021b */
[----:B------:R-:W-:Y:S01]  /*0ae0*/  ISETP.LT.OR P1, PT, R5, 0x5, !P1 ;  /* 0x000000050500780c */ /* 0x000fe20004f21670 */
[----:B------:R-:W-:Y:S01]  /*0af0*/  IMAD R26, R26, 0x900, R29 ;  /* 0x000009001a1a7824 */ /* 0x000fe200078e021d */
[----:B------:R-:W-:Y:S01]  /*0b00*/  ISETP.LT.OR P2, PT, R10, 0x5, !P2 ;  /* 0x000000050a00780c */ /* 0x000fe20005741670 */
[----:B------:R-:W-:Y:S01]  /*0b10*/  IMAD R0, R0, 0x1c, R31 ;  /* 0x0000001c00007824 */ /* 0x000fe200078e021f */
[----:B------:R-:W-:Y:S01]  /*0b20*/  MOV R5, RZ ;  /* 0x000000ff00057202 */ /* 0x000fe20000000f00 */
[----:B------:R-:W-:Y:S01]  /*0b30*/  IMAD R36, R36, 0x900, R19 ;  /* 0x0000090024247824 */ /* 0x000fe200078e0213 */
[----:B------:R-:W-:Y:S01]  /*0b40*/  MOV R33, RZ ;  /* 0x000000ff00217202 */ /* 0x000fe20000000f00 */
[--C-:B------:R-:W-:Y:S01]  /*0b50*/  IMAD R21, R21, 0x900, R17.reuse ;  /* 0x0000090015157824 */ /* 0x100fe200078e0211 */
[----:B------:R-:W-:Y:S01]  /*0b60*/  MOV R31, RZ ;  /* 0x000000ff001f7202 */ /* 0x000fe20000000f00 */
[----:B------:R-:W-:-:S02]  /*0b70*/  IMAD R20, R20, 0x900, R17 ;  /* 0x0000090014147824 */ /* 0x000fc400078e0211 */
[----:B------:R-:W-:Y:S02]  /*0b80*/  IMAD R29, R11, 0x1c, R18 ;  /* 0x0000001c0b1d7824 */ /* 0x000fe400078e0212 */
[----:B------:R-:W-:Y:S02]  /*0b90*/  IMAD R27, R13, 0x1c, R12 ;  /* 0x0000001c0d1b7824 */ /* 0x000fe400078e020c */
[----:B------:R-:W-:Y:S02]  /*0ba0*/  IMAD R4, R2, R9, 0x1220 ;  /* 0x0000122002047424 */ /* 0x000fe400078e0209 */
[----:B------:R-:W-:-:S02]  /*0bb0*/  IMAD R6, R6, 0x28, RZ ;  /* 0x0000002806067824 */ /* 0x000fc400078e02ff */
.L_x_5:
[----:B------:R-:W-:Y:S01]  /*0bc0*/  @!P0 MOV R11, 0x4 ;  /* 0x00000004000b8802 */ /* 0x000fe20000000f00 */
[C---:B------:R-:W-:Y:S01]  /*0bd0*/  @!P0 IMAD R10, R5.reuse, 0x1880, R29 ;  /* 0x00001880050a8824 */ /* 0x040fe200078e021d */
[----:B------:R-:W-:Y:S01]  /*0be0*/  @!P1 MOV R9, 0x4 ;  /* 0x0000000400099802 */ /* 0x000fe20000000f00 */
[----:B------:R-:W-:Y:S01]  /*0bf0*/  @!P1 IMAD R8, R5, 0x1880, R27 ;  /* 0x0000188005089824 */ /* 0x000fe200078e021b */
[----:B------:R-:W-:Y:S01]  /*0c00*/  MOV R2, RZ ;  /* 0x000000ff00027202 */ /* 0x000fe20000000f00 */
[----:B------:R-:W-:Y:S01]  /*0c10*/  @!P0 IMAD.WIDE R10, R10, R11, c[0x0][0x160] ;  /* 0x000058000a0a8625 */ /* 0x000fe200078e020b */
[----:B------:R-:W-:Y:S01]  /*0c20*/  MOV R12, RZ ;  /* 0x000000ff000c7202 */ /* 0x000fe20000000f00 */
[----:B------:R-:W-:Y:S06]  /*0c30*/  BAR.SYNC 0x0 ;  /* 0x0000000000007b1d */ /* 0x000fec0000000000 */
[----:B------:R-:W-:Y:S01]  /*0c40*/  @!P1 IMAD.WIDE R8, R8, R9, c[0x0][0x160] ;  /* 0x0000580008089625 */ /* 0x000fe200078e0209 */
[----:B------:R-:W2:Y:S04]  /*0c50*/  @!P0 LDG.E.CONSTANT R2, [R10.64] ;  /* 0x000000040a028981 */ /* 0x000ea8000c1e9900 */
[----:B------:R-:W3:Y:S01]  /*0c60*/  @!P1 LDG.E.CONSTANT R12, [R8.64] ;  /* 0x00000004080c9981 */ /* 0x000ee2000c1e9900 */
[----:B------:R-:W-:Y:S01]  /*0c70*/  ISETP.GT.AND P3, PT, R3, 0x107, PT ;  /* 0x000001070300780c */ /* 0x000fe20003f64270 */
[----:B------:R-:W-:Y:S02]  /*0c80*/  BSSY B0, `(.L_x_0) ;  /* 0x000000d000007945 */ /* 0x000fe40003800000 */
[----:B--2---:R0:W-:Y:S04]  /*0c90*/  STS [R3.X4], R2 ;  /* 0x0000000203007388 */ /* 0x0041e80000004800 */
[----:B---3--:R0:W-:Y:S06]  /*0ca0*/  STS [R3.X4+0x700], R12 ;  /* 0x0007000c03007388 */ /* 0x0081ec0000004800 */
[----:B------:R-:W-:Y:S05]  /*0cb0*/  @P3 BRA `(.L_x_1) ;  /* 0x0000009000003947 */ /* 0x000fea0003800000 */
[----:B------:R-:W-:Y:S01]  /*0cc0*/  BSSY B1, `(.L_x_2) ;  /* 0x0000007000017945 */ /* 0x000fe20003800000 */
[----:B------:R-:W-:Y:S01]  /*0cd0*/  HFMA2.MMA R8, -RZ, RZ, 0, 0 ;  /* 0x00000000ff087435 */ /* 0x000fe200000001ff */
[----:B------:R-:W-:Y:S05]  /*0ce0*/  @P2 BRA `(.L_x_3) ;  /* 0x0000004000002947 */ /* 0x000fea0003800000 */
[----:B------:R-:W-:Y:S01]  /*0cf0*/  MOV R9, 0x4 ;  /* 0x0000000400097802 */ /* 0x000fe20000000f00 */
[----:B------:R-:W-:-:S04]  /*0d00*/  IMAD R8, R5, 0x1880, R0 ;  /* 0x0000188005087824 */ /* 0x000fc800078e0200 */
[----:B------:R-:W-:-:S06]  /*0d10*/  IMAD.WIDE R8, R8, R9, c[0x0][0x160] ;  /* 0x0000580008087625 */ /* 0x000fcc00078e0209 */
[----:B------:R1:W5:Y:S02]  /*0d20*/  LDG.E.CONSTANT R8, [R8.64] ;  /* 0x0000000408087981 */ /* 0x000364000c1e9900 */
.L_x_3:
[----:B------:R-:W-:Y:S05]  /*0d30*/  BSYNC B1 ;  /* 0x0000000000017941 */ /* 0x000fea0003800000 */
.L_x_2:
[----:B-----5:R2:W-:Y:S02]  /*0d40*/  STS [R3.X4+0xe00], R8 ;  /* 0x000e000803007388 */ /* 0x0205e40000004800 */
.L_x_1:
[----:B------:R-:W-:Y:S05]  /*0d50*/  BSYNC B0 ;  /* 0x0000000000007941 */ /* 0x000fea0003800000 */
.L_x_0:
[----:B0-----:R-:W-:Y:S01]  /*0d60*/  MOV R2, 0x4 ;  /* 0x0000000400027802 */ /* 0x001fe20000000f00 */
[C---:B-1----:R-:W-:Y:S02]  /*0d70*/  IMAD R9, R5.reuse, 0x48, R21 ;  /* 0x0000004805097824 */ /* 0x042fe400078e0215 */
[----:B------:R-:W-:Y:S02]  /*0d80*/  IMAD R15, R5, 0x48, R23 ;  /* 0x00000048050f7824 */ /* 0x000fe400078e0217 */
[----:B--2---:R-:W-:-:S04]  /*0d90*/  IMAD.WIDE R8, R9, R2, c[0x0][0x168] ;  /* 0x00005a0009087625 */ /* 0x004fc800078e0202 */
[----:B------:R-:W-:Y:S01]  /*0da0*/  IMAD R37, R5, 0x48, R34 ;  /* 0x0000004805257824 */ /* 0x000fe200078e0222 */
[----:B------:R0:W2:Y:S01]  /*0db0*/  LDG.E.CONSTANT R19, [R8.64] ;  /* 0x0000000408137981 */ /* 0x0000a2000c1e9900 */
[----:B------:R-:W-:-:S04]  /*0dc0*/  IMAD.WIDE R14, R15, R2, c[0x0][0x168] ;  /* 0x00005a000f0e7625 */ /* 0x000fc800078e0202 */
[C---:B------:R-:W-:Y:S01]  /*0dd0*/  IMAD R24, R5.reuse, 0x48, R32 ;  /* 0x0000004805187824 */ /* 0x040fe200078e0220 */
[----:B------:R1:W3:Y:S01]  /*0de0*/  LDG.E.CONSTANT R16, [R14.64] ;  /* 0x000000040e107981 */ /* 0x0002e2000c1e9900 */
[----:B------:R-:W-:Y:S02]  /*0df0*/  IMAD R13, R5, 0x48, R7 ;  /* 0x00000048050d7824 */ /* 0x000fe400078e0207 */
[-C--:B0-----:R-:W-:Y:S01]  /*0e00*/  IMAD.WIDE R8, R37, R2.reuse, c[0x0][0x168] ;  /* 0x00005a0025087625 */ /* 0x081fe200078e0202 */
[----:B------:R1:W4:Y:S01]  /*0e10*/  LDG.E.CONSTANT R17, [R14.64+0x7e000] ;  /* 0x07e000040e117981 */ /* 0x000322000c1e9900 */
[----:B------:R-:W-:Y:S02]  /*0e20*/  ISETP.GT.AND P3, PT, R3, 0x7f, PT ;  /* 0x0000007f0300780c */ /* 0x000fe40003f64270 */
[----:B------:R-:W-:Y:S02]  /*0e30*/  IMAD R11, R5, 0x48, R36 ;  /* 0x00000048050b7824 */ /* 0x000fe400078e0224 */
[----:B------:R-:W-:-:S04]  /*0e40*/  IMAD.WIDE R12, R13, R2, c[0x0][0x168] ;  /* 0x00005a000d0c7625 */ /* 0x000fc800078e0202 */
[-C--:B-1----:R-:W-:Y:S01]  /*0e50*/  IMAD.WIDE R14, R24, R2.reuse, c[0x0][0x168] ;  /* 0x00005a00180e7625 */ /* 0x082fe200078e0202 */
[----:B------:R0:W5:Y:S04]  /*0e60*/  LDG.E.CONSTANT R30, [R12.64] ;  /* 0x000000040c1e7981 */ /* 0x000168000c1e9900 */
[----:B------:R1:W5:Y:S01]  /*0e70*/  LDG.E.CONSTANT R24, [R8.64] ;  /* 0x0000000408187981 */ /* 0x000362000c1e9900 */
[----:B------:R-:W-:Y:S02]  /*0e80*/  IMAD R37, R5, 0x48, R28 ;  /* 0x0000004805257824 */ /* 0x000fe400078e021c */
[----:B------:R-:W-:-:S04]  /*0e90*/  IMAD.WIDE R10, R11, R2, c[0x0][0x168] ;  /* 0x00005a000b0a7625 */ /* 0x000fc800078e0202 */
[----:B-1----:R-:W-:Y:S01]  /*0ea0*/  IMAD R9, R5, 0x48, R22 ;  /* 0x0000004805097824 */ /* 0x002fe200078e0216 */
[----:B------:R1:W5:Y:S03]  /*0eb0*/  LDG.E.CONSTANT R18, [R10.64] ;  /* 0x000000040a127981 */ /* 0x000366000c1e9900 */
[----:B------:R-:W-:-:S04]  /*0ec0*/  IMAD.WIDE R8, R9, R2, c[0x0][0x168] ;  /* 0x00005a0009087625 */ /* 0x000fc800078e0202 */
[-C--:B0-----:R-:W-:Y:S02]  /*0ed0*/  IMAD.WIDE R12, R37, R2.reuse, c[0x0][0x168] ;  /* 0x00005a00250c7625 */ /* 0x081fe400078e0202 */
[----:B------:R0:W5:Y:S02]  /*0ee0*/  LDG.E.CONSTANT R37, [R14.64] ;  /* 0x000000040e257981 */ /* 0x000164000c1e9900 */
[----:B-1----:R-:W-:Y:S02]  /*0ef0*/  IMAD R11, R5, 0x48, R26 ;  /* 0x00000048050b7824 */ /* 0x002fe400078e021a */
[----:B------:R-:W5:Y:S02]  /*0f00*/  LDG.E.CONSTANT R12, [R12.64] ;  /* 0x000000040c0c7981 */ /* 0x000f64000c1e9900 */
[----:B------:R-:W-:Y:S02]  /*0f10*/  IMAD.WIDE R10, R11, R2, c[0x0][0x168] ;  /* 0x00005a000b0a7625 */ /* 0x000fe400078e0202 */
[----:B0-----:R0:W5:Y:S04]  /*0f20*/  LDG.E.CONSTANT R14, [R8.64] ;  /* 0x00000004080e7981 */ /* 0x001168000c1e9900 */
[----:B------:R-:W5:Y:S01]  /*0f30*/  LDG.E.CONSTANT R10, [R10.64] ;  /* 0x000000040a0a7981 */ /* 0x000f62000c1e9900 */
[----:B0-----:R-:W-:-:S04]  /*0f40*/  @!P3 IMAD R9, R5, 0x48, R20 ;  /* 0x000000480509b824 */ /* 0x001fc800078e0214 */
[----:B------:R-:W-:-:S05]  /*0f50*/  @!P3 IMAD.WIDE R8, R9, R2, c[0x0][0x168] ;  /* 0x00005a000908b625 */ /* 0x000fca00078e0202 */
[----:B------:R-:W5:Y:S04]  /*0f60*/  @!P3 LDG.E.CONSTANT R15, [R8.64] ;  /* 0x00000004080fb981 */ /* 0x000f68000c1e9900 */
[----:B--2---:R-:W-:Y:S04]  /*0f70*/  STS [R3.X4+0x1920], R19 ;  /* 0x0019201303007388 */ /* 0x004fe80000004800 */
[----:B---3--:R-:W-:Y:S04]  /*0f80*/  STS [R3.X4+0x1220], R16 ;  /* 0x0012201003007388 */ /* 0x008fe80000004800 */
[----:B----4-:R-:W-:Y:S04]  /*0f90*/  STS [R3.X4+0x5120], R17 ;  /* 0x0051201103007388 */ /* 0x010fe80000004800 */
[----:B-----5:R-:W-:Y:S04]  /*0fa0*/  STS [R3.X4+0x2020], R30 ;  /* 0x0020201e03007388 */ /* 0x020fe80000004800 */
[----:B------:R-:W-:Y:S04]  /*0fb0*/  STS [R3.X4+0x2e20], R24 ;  /* 0x002e201803007388 */ /* 0x000fe80000004800 */
[----:B------:R-:W-:Y:S04]  /*0fc0*/  STS [R3.X4+0x2720], R18 ;  /* 0x0027201203007388 */ /* 0x000fe80000004800 */
[----:B------:R-:W-:Y:S04]  /*0fd0*/  STS [R3.X4+0x3520], R37 ;  /* 0x0035202503007388 */ /* 0x000fe80000004800 */
[----:B------:R-:W-:Y:S04]  /*0fe0*/  STS [R3.X4+0x3c20], R12 ;  /* 0x003c200c03007388 */ /* 0x000fe80000004800 */
[----:B------:R-:W-:Y:S04]  /*0ff0*/  STS [R3.X4+0x4a20], R14 ;  /* 0x004a200e03007388 */ /* 0x000fe80000004800 */
[----:B------:R-:W-:Y:S04]  /*1000*/  STS [R3.X4+0x4320], R10 ;  /* 0x0043200a03007388 */ /* 0x000fe80000004800 */
[----:B------:R-:W-:Y:S04]  /*1010*/  @!P3 STS [R3.X4+0x5820], R15 ;  /* 0x0058200f0300b388 */ /* 0x000fe80000004800 */
[----:B------:R-:W-:Y:S06]  /*1020*/  BAR.SYNC 0x0 ;  /* 0x0000000000007b1d */ /* 0x000fec0000000000 */
[----:B------:R-:W-:Y:S04]  /*1030*/  LDS.64 R16, [R6] ;  /* 0x0000000006107984 */ /* 0x000fe80000000a00 */
[----:B------:R-:W0:Y:S04]  /*1040*/  LDS.128 R8, [R4] ;  /* 0x0000000004087984 */ /* 0x000e280000000c00 */
[----:B------:R-:W1:Y:S04]  /*1050*/  LDS.128 R12, [R4+0x2400] ;  /* 0x00240000040c7984 */ /* 0x000e680000000c00 */
[----:B------:R-:W2:Y:S01]  /*1060*/  LDS.64 R18, [R6+0x8] ;  /* 0x0000080006127984 */ /* 0x000ea20000000a00 */
[----:B0-----:R-:W-:-:S02]  /*1070*/  FFMA R24, R8, R16, R31 ;  /* 0x0000001008187223 */ /* 0x001fc4000000001f */
[----:B-1----:R-:W-:Y:S02]  /*1080*/  FFMA R16, R16, R12, R33 ;  /* 0x0000000c10107223 */ /* 0x002fe40000000021 */
[----:B------:R-:W-:Y:S02]  /*1090*/  FFMA R31, R9, R17, R24 ;  /* 0x00000011091f7223 */ /* 0x000fe40000000018 */
[----:B--2---:R-:W-:Y:S02]  /*10a0*/  FFMA R12, R12, R18, R25 ;  /* 0x000000120c0c7223 */ /* 0x004fe40000000019 */
[----:B------:R-:W0:Y:S01]  /*10b0*/  LDS.64 R24, [R6+0x10] ;  /* 0x0000100006187984 */ /* 0x000e220000000a00 */
[----:B------:R-:W-:-:S03]  /*10c0*/  FFMA R33, R17, R13, R16 ;  /* 0x0000000d11217223 */ /* 0x000fc60000000010 */
[----:B------:R-:W1:Y:S01]  /*10d0*/  LDS.64 R16, [R6+0x18] ;  /* 0x0000180006107984 */ /* 0x000e620000000a00 */
[----:B------:R-:W-:Y:S02]  /*10e0*/  FFMA R8, R8, R18, R35 ;  /* 0x0000001208087223 */ /* 0x000fe40000000023 */
[-C--:B------:R-:W-:Y:S02]  /*10f0*/  FFMA R13, R13, R19.reuse, R12 ;  /* 0x000000130d0d7223 */ /* 0x080fe4000000000c */
[----:B------:R-:W-:Y:S02]  /*1100*/  FFMA R9, R9, R19, R8 ;  /* 0x0000001309097223 */ /* 0x000fe40000000008 */
[C---:B------:R-:W-:Y:S02]  /*1110*/  FFMA R8, R18.reuse, R10, R31 ;  /* 0x0000000a12087223 */ /* 0x040fe4000000001f */
[-C--:B------:R-:W-:Y:S02]  /*1120*/  FFMA R18, R18, R14.reuse, R33 ;  /* 0x0000000e12127223 */ /* 0x080fe40000000021 */
[----:B0-----:R-:W-:-:S02]  /*1130*/  FFMA R14, R24, R14, R13 ;  /* 0x0000000e180e7223 */ /* 0x001fc4000000000d */
[----:B------:R-:W-:Y:S02]  /*1140*/  FFMA R10, R24, R10, R9 ;  /* 0x0000000a180a7223 */ /* 0x000fe40000000009 */
[-C--:B------:R-:W-:Y:S02]  /*1150*/  FFMA R33, R11, R25.reuse, R8 ;  /* 0x000000190b217223 */ /* 0x080fe40000000008 */
[----:B------:R-:W-:Y:S02]  /*1160*/  FFMA R25, R15, R25, R18 ;  /* 0x000000190f197223 */ /* 0x000fe40000000012 */
[C---:B-1----:R-:W-:Y:S01]  /*1170*/  FFMA R35, R17.reuse, R15, R14 ;  /* 0x0000000f11237223 */ /* 0x042fe2000000000e */
[----:B------:R-:W-:Y:S01]  /*1180*/  LDS.64 R18, [R6+0x20] ;  /* 0x0000200006127984 */ /* 0x000fe20000000a00 */
[----:B------:R-:W-:-:S03]  /*1190*/  FFMA R31, R17, R11, R10 ;  /* 0x0000000b111f7223 */ /* 0x000fc6000000000a */
[----:B------:R-:W0:Y:S04]  /*11a0*/  LDS.128 R12, [R4+0x10] ;  /* 0x00001000040c7984 */ /* 0x000e280000000c00 */
[----:B------:R-:W1:Y:S01]  /*11b0*/  LDS.128 R8, [R4+0x2410] ;  /* 0x0024100004087984 */ /* 0x000e620000000c00 */
[C---:B0-----:R-:W-:Y:S02]  /*11c0*/  FFMA R33, R12.reuse, R16, R33 ;  /* 0x000000100c217223 */ /* 0x041fe40000000021 */
[----:B------:R-:W-:Y:S02]  /*11d0*/  FFMA R12, R12, R18, R31 ;  /* 0x000000120c0c7223 */ /* 0x000fe4000000001f */
[----:B-1----:R-:W-:Y:S01]  /*11e0*/  FFMA R16, R8, R16, R25 ;  /* 0x0000001008107223 */ /* 0x002fe20000000019 */
[----:B------:R-:W0:Y:S04]  /*11f0*/  LDS.64 R30, [R6+0x28] ;  /* 0x00002800061e7984 */ /* 0x000e280000000a00 */
[----:B------:R-:W1:Y:S01]  /*1200*/  LDS.64 R24, [R6+0x30] ;  /* 0x0000300006187984 */ /* 0x000e620000000a00 */
[----:B------:R-:W-:-:S02]  /*1210*/  FFMA R33, R17, R13, R33 ;  /* 0x0000000d11217223 */ /* 0x000fc40000000021 */
[----:B------:R-:W-:Y:S02]  /*1220*/  FFMA R13, R13, R19, R12 ;  /* 0x000000130d0d7223 */ /* 0x000fe4000000000c */
[----:B------:R-:W-:Y:S02]  /*1230*/  FFMA R8, R8, R18, R35 ;  /* 0x0000001208087223 */ /* 0x000fe40000000023 */
[----:B------:R-:W-:Y:S02]  /*1240*/  FFMA R17, R17, R9, R16 ;  /* 0x0000000911117223 */ /* 0x000fe40000000010 */
[----:B------:R-:W-:Y:S02]  /*1250*/  FFMA R19, R9, R19, R8 ;  /* 0x0000001309137223 */ /* 0x000fe40000000008 */
[-C--:B0-----:R-:W-:Y:S02]  /*1260*/  FFMA R12, R30, R14.reuse, R33 ;  /* 0x0000000e1e0c7223 */ /* 0x081fe40000000021 */
[----:B------:R-:W-:Y:S01]  /*1270*/  LDS R33, [R6+0x38] ;  /* 0x0000380006217984 */ /* 0x000fe20000000800 */
[----:B-1----:R-:W-:-:S02]  /*1280*/  FFMA R14, R24, R14, R13 ;  /* 0x0000000e180e7223 */ /* 0x002fc4000000000d */
[C---:B------:R-:W-:Y:S02]  /*1290*/  FFMA R9, R15.reuse, R31, R12 ;  /* 0x0000001f0f097223 */ /* 0x040fe4000000000c */
[----:B------:R-:W-:Y:S02]  /*12a0*/  FFMA R8, R15, R25, R14 ;  /* 0x000000190f087223 */ /* 0x000fe4000000000e */
[----:B------:R-:W0:Y:S01]  /*12b0*/  LDS.128 R12, [R4+0x20] ;  /* 0x00002000040c7984 */ /* 0x000e220000000c00 */
[-C--:B------:R-:W-:Y:S02]  /*12c0*/  FFMA R30, R30, R10.reuse, R17 ;  /* 0x0000000a1e1e7223 */ /* 0x080fe40000000011 */
[----:B------:R-:W-:Y:S02]  /*12d0*/  FFMA R10, R24, R10, R19 ;  /* 0x0000000a180a7223 */ /* 0x000fe40000000013 */
[----:B------:R-:W1:Y:S01]  /*12e0*/  LDS.128 R16, [R4+0x2420] ;  /* 0x0024200004107984 */ /* 0x000e620000000c00 */
[----:B------:R-:W-:-:S02]  /*12f0*/  FFMA R31, R11, R31, R30 ;  /* 0x0000001f0b1f7223 */ /* 0x000fc4000000001e */
[----:B------:R-:W-:Y:S02]  /*1300*/  FFMA R10, R11, R25, R10 ;  /* 0x000000190b0a7223 */ /* 0x000fe4000000000a */
[----:B------:R-:W2:Y:S01]  /*1310*/  LDS R25, [R6+0x244] ;  /* 0x0002440006197984 */ /* 0x000ea20000000800 */
[----:B0-----:R-:W-:Y:S02]  /*1320*/  FFMA R30, R24, R12, R9 ;  /* 0x0000000c181e7223 */ /* 0x001fe40000000009 */
[-C--:B------:R-:W-:Y:S02]  /*1330*/  FFMA R12, R12, R33.reuse, R8 ;  /* 0x000000210c0c7223 */ /* 0x080fe40000000008 */
[----:B------:R-:W0:Y:S01]  /*1340*/  LDS.64 R8, [R6+0x248] ;  /* 0x0002480006087984 */ /* 0x000e220000000a00 */
[----:B-1----:R-:W-:Y:S02]  /*1350*/  FFMA R24, R24, R16, R31 ;  /* 0x0000001018187223 */ /* 0x002fe4000000001f */
[----:B------:R-:W-:-:S02]  /*1360*/  FFMA R16, R16, R33, R10 ;  /* 0x0000002110107223 */ /* 0x000fc4000000000a */
[----:B------:R-:W1:Y:S01]  /*1370*/  LDS.64 R10, [R6+0x250] ;  /* 0x00025000060a7984 */ /* 0x000e620000000a00 */
[C---:B--2---:R-:W-:Y:S02]  /*1380*/  FFMA R31, R25.reuse, R13, R30 ;  /* 0x0000000d191f7223 */ /* 0x044fe4000000001e */
[----:B------:R-:W-:Y:S02]  /*1390*/  FFMA R25, R25, R17, R24 ;  /* 0x0000001119197223 */ /* 0x000fe40000000018 */
[C---:B0-----:R-:W-:Y:S02]  /*13a0*/  FFMA R13, R9.reuse, R13, R12 ;  /* 0x0000000d090d7223 */ /* 0x041fe4000000000c */
[----:B------:R-:W-:Y:S02]  /*13b0*/  FFMA R17, R9, R17, R16 ;  /* 0x0000001109117223 */ /* 0x000fe40000000010 */
[----:B------:R-:W-:Y:S02]  /*13c0*/  FFMA R12, R14, R8, R31 ;  /* 0x000000080e0c7223 */ /* 0x000fe4000000001f */
[----:B-1----:R-:W-:-:S02]  /*13d0*/  FFMA R14, R10, R14, R13 ;  /* 0x0000000e0a0e7223 */ /* 0x002fc4000000000d */
[----:B------:R-:W-:Y:S02]  /*13e0*/  FFMA R8, R18, R8, R25 ;  /* 0x0000000812087223 */ /* 0x000fe40000000019 */
[----:B------:R-:W-:Y:S02]  /*13f0*/  FFMA R10, R10, R18, R17 ;  /* 0x000000120a0a7223 */ /* 0x000fe40000000011 */
[C---:B------:R-:W-:Y:S01]  /*1400*/  FFMA R25, R9.reuse, R15, R12 ;  /* 0x0000000f09197223 */ /* 0x040fe2000000000c */
[----:B------:R-:W-:Y:S01]  /*1410*/  LDS.64 R16, [R6+0x258] ;  /* 0x0002580006107984 */ /* 0x000fe20000000a00 */
[----:B------:R-:W-:Y:S02]  /*1420*/  FFMA R31, R9, R19, R8 ;  /* 0x00000013091f7223 */ /* 0x000fe40000000008 */
[-C--:B------:R-:W-:Y:S02]  /*1430*/  FFMA R33, R15, R11.reuse, R14 ;  /* 0x0000000b0f217223 */ /* 0x080fe4000000000e */
[----:B------:R-:W-:Y:S01]  /*1440*/  FFMA R35, R19, R11, R10 ;  /* 0x0000000b13237223 */ /* 0x000fe2000000000a */
[----:B------:R-:W-:Y:S04]  /*1450*/  LDS.128 R12, [R4+0x2430] ;  /* 0x00243000040c7984 */ /* 0x000fe80000000c00 */
[----:B------:R-:W0:Y:S04]  /*1460*/  LDS.128 R8, [R4+0x30] ;  /* 0x0000300004087984 */ /* 0x000e280000000c00 */
[----:B------:R-:W1:Y:S01]  /*1470*/  LDS.64 R18, [R6+0x260] ;  /* 0x0002600006127984 */ /* 0x000e620000000a00 */
[----:B0-----:R-:W-:-:S02]  /*1480*/  FFMA R24, R8, R16, R25 ;  /* 0x0000001008187223 */ /* 0x001fc40000000019 */
[----:B------:R-:W-:Y:S02]  /*1490*/  FFMA R16, R16, R12, R31 ;  /* 0x0000000c10107223 */ /* 0x000fe4000000001f */
[----:B------:R-:W-:Y:S02]  /*14a0*/  FFMA R31, R9, R17, R24 ;  /* 0x00000011091f7223 */ /* 0x000fe40000000018 */
[----:B------:R-:W0:Y:S01]  /*14b0*/  LDS.64 R24, [R6+0x268] ;  /* 0x0002680006187984 */ /* 0x000e220000000a00 */
[-C--:B-1----:R-:W-:Y:S02]  /*14c0*/  FFMA R8, R8, R18.reuse, R33 ;  /* 0x0000001208087223 */ /* 0x082fe40000000021 */
[----:B------:R-:W-:Y:S02]  /*14d0*/  FFMA R33, R17, R13, R16 ;  /* 0x0000000d11217223 */ /* 0x000fe40000000010 */
[----:B------:R-:W1:Y:S01]  /*14e0*/  LDS.64 R16, [R6+0x270] ;  /* 0x0002700006107984 */ /* 0x000e620000000a00 */
[----:B------:R-:W-:-:S02]  /*14f0*/  FFMA R12, R12, R18, R35 ;  /* 0x000000120c0c7223 */ /* 0x000fc40000000023 */
[-C--:B------:R-:W-:Y:S02]  /*1500*/  FFMA R9, R9, R19.reuse, R8 ;  /* 0x0000001309097223 */ /* 0x080fe40000000008 */
[----:B------:R-:W-:Y:S02]  /*1510*/  FFMA R13, R13, R19, R12 ;  /* 0x000000130d0d7223 */ /* 0x000fe4000000000c */
[C---:B------:R-:W-:Y:S02]  /*1520*/  FFMA R8, R18.reuse, R10, R31 ;  /* 0x0000000a12087223 */ /* 0x040fe4000000001f */
[----:B------:R-:W-:Y:S02]  /*1530*/  FFMA R18, R18, R14, R33 ;  /* 0x0000000e12127223 */ /* 0x000fe40000000021 */
[C---:B0-----:R-:W-:Y:S02]  /*1540*/  FFMA R10, R24.reuse, R10, R9 ;  /* 0x0000000a180a7223 */ /* 0x041fe40000000009 */
[----:B------:R-:W-:-:S02]  /*1550*/  FFMA R14, R24, R14, R13 ;  /* 0x0000000e180e7223 */ /* 0x000fc4000000000d */
[----:B------:R-:W-:Y:S02]  /*1560*/  FFMA R33, R11, R25, R8 ;  /* 0x000000190b217223 */ /* 0x000fe40000000008 */
[----:B-1----:R-:W-:Y:S02]  /*1570*/  FFMA R31, R17, R11, R10 ;  /* 0x0000000b111f7223 */ /* 0x002fe4000000000a */
[----:B------:R-:W-:Y:S01]  /*1580*/  FFMA R19, R15, R25, R18 ;  /* 0x000000190f137223 */ /* 0x000fe20000000012 */
[----:B------:R-:W0:Y:S01]  /*1590*/  LDS.128 R8, [R4+0x40] ;  /* 0x0000400004087984 */ /* 0x000e220000000c00 */
[----:B------:R-:W-:-:S03]  /*15a0*/  FFMA R35, R17, R15, R14 ;  /* 0x0000000f11237223 */ /* 0x000fc6000000000e */
[----:B------:R-:W1:Y:S04]  /*15b0*/  LDS.64 R24, [R6+0x278] ;  /* 0x0002780006187984 */ /* 0x000e680000000a00 */
[----:B------:R-:W2:Y:S01]  /*15c0*/  LDS.128 R12, [R4+0x2440] ;  /* 0x00244000040c7984 */ /* 0x000ea20000000c00 */
[C---:B0-----:R-:W-:Y:S02]  /*15d0*/  FFMA R33, R8.reuse, R16, R33 ;  /* 0x0000001008217223 */ /* 0x041fe40000000021 */
[----:B-1----:R-:W-:Y:S02]  /*15e0*/  FFMA R8, R8, R24, R31 ;  /* 0x0000001808087223 */ /* 0x002fe4000000001f */
[----:B------:R-:W0:Y:S01]  /*15f0*/  LDS.64 R30, [R6+0x488] ;  /* 0x00048800061e7984 */ /* 0x000e220000000a00 */
[----:B--2---:R-:W-:-:S03]  /*1600*/  FFMA R16, R12, R16, R19 ;  /* 0x000000100c107223 */ /* 0x004fc60000000013 */
[----:B------:R-:W1:Y:S01]  /*1610*/  LDS.64 R18, [R6+0x490] ;  /* 0x0004900006127984 */ /* 0x000e620000000a00 */
[----:B------:R-:W-:Y:S02]  /*1620*/  FFMA R12, R12, R24, R35 ;  /* 0x000000180c0c7223 */ /* 0x000fe40000000023 */
[C---:B------:R-:W-:Y:S02]  /*1630*/  FFMA R33, R17.reuse, R9, R33 ;  /* 0x0000000911217223 */ /* 0x040fe40000000021 */
[----:B------:R-:W-:Y:S02]  /*1640*/  FFMA R17, R17, R13, R16 ;  /* 0x0000000d11117223 */ /* 0x000fe40000000010 */
[-C--:B------:R-:W-:Y:S02]  /*1650*/  FFMA R9, R9, R25.reuse, R8 ;  /* 0x0000001909097223 */ /* 0x080fe40000000008 */
[----:B------:R-:W-:Y:S02]  /*1660*/  FFMA R13, R13, R25, R12 ;  /* 0x000000190d0d7223 */ /* 0x000fe4000000000c */
[----:B0-----:R-:W-:-:S02]  /*1670*/  FFMA R8, R30, R10, R33 ;  /* 0x0000000a1e087223 */ /* 0x001fc40000000021 */
[----:B------:R-:W-:Y:S02]  /*1680*/  FFMA R30, R30, R14, R17 ;  /* 0x0000000e1e1e7223 */ /* 0x000fe40000000011 */
[C---:B-1----:R-:W-:Y:S01]  /*1690*/  FFMA R10, R18.reuse, R10, R9 ;  /* 0x0000000a120a7223 */ /* 0x042fe20000000009 */
[----:B------:R-:W-:Y:S01]  /*16a0*/  LDS.64 R16, [R6+0x498] ;  /* 0x0004980006107984 */ /* 0x000fe20000000a00 */
[----:B------:R-:W-:Y:S02]  /*16b0*/  FFMA R14, R18, R14, R13 ;  /* 0x0000000e120e7223 */ /* 0x000fe4000000000d */
[C---:B------:R-:W-:Y:S02]  /*16c0*/  FFMA R25, R11.reuse, R31, R8 ;  /* 0x0000001f0b197223 */ /* 0x040fe40000000008 */
[----:B------:R-:W-:Y:S02]  /*16d0*/  FFMA R33, R11, R19, R10 ;  /* 0x000000130b217223 */ /* 0x000fe4000000000a */
[C---:B------:R-:W-:Y:S01]  /*16e0*/  FFMA R31, R15.reuse, R31, R30 ;  /* 0x0000001f0f1f7223 */ /* 0x040fe2000000001e */
[----:B------:R-:W0:Y:S01]  /*16f0*/  LDS.128 R8, [R4+0x50] ;  /* 0x0000500004087984 */ /* 0x000e220000000c00 */
[----:B------:R-:W-:-:S03]  /*1700*/  FFMA R19, R15, R19, R14 ;  /* 0x000000130f137223 */ /* 0x000fc6000000000e */
[----:B------:R-:W1:Y:S01]  /*1710*/  LDS.128 R12, [R4+0x2450] ;  /* 0x00245000040c7984 */ /* 0x000e620000000c00 */
[----:B0-----:R-:W-:-:S03]  /*1720*/  FFMA R30, R18, R8, R25 ;  /* 0x00000008121e7223 */ /* 0x001fc60000000019 */
[----:B------:R-:W-:Y:S01]  /*1730*/  LDS.64 R24, [R6+0x4a8] ;  /* 0x0004a80006187984 */ /* 0x000fe20000000a00 */
[----:B-1----:R-:W-:Y:S02]  /*1740*/  FFMA R31, R18, R12, R31 ;  /* 0x0000000c121f7223 */ /* 0x002fe4000000001f */
[-C--:B------:R-:W-:Y:S02]  /*1750*/  FFMA R12, R12, R16.reuse, R19 ;  /* 0x000000100c0c7223 */ /* 0x080fe40000000013 */
[----:B------:R-:W0:Y:S01]  /*1760*/  LDS.64 R18, [R6+0x4a0] ;  /* 0x0004a00006127984 */ /* 0x000e220000000a00 */
[----:B------:R-:W-:Y:S02]  /*1770*/  FFMA R8, R8, R16, R33 ;  /* 0x0000001008087223 */ /* 0x000fe40000000021 */
[----:B------:R-:W-:Y:S02]  /*1780*/  FFMA R33, R9, R17, R30 ;  /* 0x0000001109217223 */ /* 0x000fe4000000001e */
[----:B------:R-:W-:-:S02]  /*1790*/  FFMA R31, R17, R13, R31 ;  /* 0x0000000d111f7223 */ /* 0x000fc4000000001f */
[----:B------:R-:W-:Y:S01]  /*17a0*/  LDS.64 R16, [R6+0x4b0] ;  /* 0x0004b00006107984 */ /* 0x000fe20000000a00 */
[C---:B0-----:R-:W-:Y:S02]  /*17b0*/  FFMA R9, R19.reuse, R9, R8 ;  /* 0x0000000913097223 */ /* 0x041fe40000000008 */
[----:B------:R-:W-:Y:S02]  /*17c0*/  FFMA R13, R19, R13, R12 ;  /* 0x0000000d130d7223 */ /* 0x000fe4000000000c */
[-C--:B------:R-:W-:Y:S02]  /*17d0*/  FFMA R8, R10, R18.reuse, R33 ;  /* 0x000000120a087223 */ /* 0x080fe40000000021 */
[----:B------:R-:W-:Y:S02]  /*17e0*/  FFMA R18, R14, R18, R31 ;  /* 0x000000120e127223 */ /* 0x000fe4000000001f */
[C---:B------:R-:W-:Y:S02]  /*17f0*/  FFMA R10, R24.reuse, R10, R9 ;  /* 0x0000000a180a7223 */ /* 0x040fe40000000009 */
[----:B------:R-:W-:-:S02]  /*1800*/  FFMA R14, R24, R14, R13 ;  /* 0x0000000e180e7223 */ /* 0x000fc4000000000d */
[----:B------:R-:W-:Y:S02]  /*1810*/  FFMA R31, R19, R11, R8 ;  /* 0x0000000b131f7223 */ /* 0x000fe40000000008 */
[----:B------:R-:W-:Y:S02]  /*1820*/  FFMA R35, R11, R25, R10 ;  /* 0x000000190b237223 */ /* 0x000fe4000000000a */
[----:B------:R-:W-:Y:S01]  /*1830*/  FFMA R33, R19, R15, R18 ;  /* 0x0000000f13217223 */ /* 0x000fe20000000012 */
[----:B------:R-:W0:Y:S01]  /*1840*/  LDS.128 R8, [R4+0x60] ;  /* 0x0000600004087984 */ /* 0x000e220000000c00 */
[----:B------:R-:W-:-:S03]  /*1850*/  FFMA R25, R15, R25, R14 ;  /* 0x000000190f197223 */ /* 0x000fc6000000000e */
[----:B------:R-:W1:Y:S04]  /*1860*/  LDS.128 R12, [R4+0x2460] ;  /* 0x00246000040c7984 */ /* 0x000e680000000c00 */
[----:B------:R-:W2:Y:S01]  /*1870*/  LDS.64 R18, [R6+0x4b8] ;  /* 0x0004b80006127984 */ /* 0x000ea20000000a00 */
[----:B0-----:R-:W-:-:S03]  /*1880*/  FFMA R24, R8, R16, R31 ;  /* 0x0000001008187223 */ /* 0x001fc6000000001f */
[----:B------:R-:W0:Y:S01]  /*1890*/  LDS R31, [R6+0x4c0] ;  /* 0x0004c000061f7984 */ /* 0x000e220000000800 */
[----:B-1----:R-:W-:Y:S02]  /*18a0*/  FFMA R16, R16, R12, R33 ;  /* 0x0000000c10107223 */ /* 0x002fe40000000021 */
[-C--:B--2---:R-:W-:Y:S02]  /*18b0*/  FFMA R12, R12, R18.reuse, R25 ;  /* 0x000000120c0c7223 */ /* 0x084fe40000000019 */
[----:B------:R-:W-:Y:S02]  /*18c0*/  FFMA R25, R9, R17, R24 ;  /* 0x0000001109197223 */ /* 0x000fe40000000018 */
[----:B------:R-:W-:Y:S01]  /*18d0*/  FFMA R33, R17, R13, R16 ;  /* 0x0000000d11217223 */ /* 0x000fe20000000010 */
[----:B------:R-:W1:Y:S04]  /*18e0*/  LDS R24, [R6+0x6cc] ;  /* 0x0006cc0006187984 */ /* 0x000e680000000800 */
[----:B------:R-:W2:Y:S01]  /*18f0*/  LDS.64 R16, [R6+0x6d0] ;  /* 0x0006d00006107984 */ /* 0x000ea20000000a00 */
[----:B------:R-:W-:-:S04]  /*1900*/  FFMA R8, R8, R18, R35 ;  /* 0x0000001208087223 */ /* 0x000fc80000000023 */
[-C--:B------:R-:W-:Y:S02]  /*1910*/  FFMA R8, R9, R19.reuse, R8 ;  /* 0x0000001309087223 */ /* 0x080fe40000000008 */
[----:B------:R-:W-:Y:S02]  /*1920*/  FFMA R12, R13, R19, R12 ;  /* 0x000000130d0c7223 */ /* 0x000fe4000000000c */
[C---:B------:R-:W-:Y:S02]  /*1930*/  FFMA R25, R18.reuse, R10, R25 ;  /* 0x0000000a12197223 */ /* 0x040fe40000000019 */
[----:B------:R-:W-:Y:S02]  /*1940*/  FFMA R19, R18, R14, R33 ;  /* 0x0000000e12137223 */ /* 0x000fe40000000021 */
[C---:B0-----:R-:W-:Y:S02]  /*1950*/  FFMA R8, R31.reuse, R10, R8 ;  /* 0x0000000a1f087223 */ /* 0x041fe40000000008 */
[----:B------:R-:W-:-:S02]  /*1960*/  FFMA R12, R31, R14, R12 ;  /* 0x0000000e1f0c7223 */ /* 0x000fc4000000000c */
[C---:B-1----:R-:W-:Y:S02]  /*1970*/  FFMA R33, R24.reuse, R11, R25 ;  /* 0x0000000b18217223 */ /* 0x042fe40000000019 */
[----:B------:R-:W-:Y:S02]  /*1980*/  FFMA R19, R24, R15, R19 ;  /* 0x0000000f18137223 */ /* 0x000fe40000000013 */
[C---:B--2---:R-:W-:Y:S01]  /*1990*/  FFMA R31, R17.reuse, R11, R8 ;  /* 0x0000000b111f7223 */ /* 0x044fe20000000008 */
[----:B------:R-:W-:Y:S01]  /*19a0*/  LDS.64 R24, [R6+0x6d8] ;  /* 0x0006d80006187984 */ /* 0x000fe20000000a00 */
[----:B------:R-:W-:-:S03]  /*19b0*/  FFMA R35, R17, R15, R12 ;  /* 0x0000000f11237223 */ /* 0x000fc6000000000c */
[----:B------:R-:W0:Y:S04]  /*19c0*/  LDS.128 R8, [R4+0x70] ;  /* 0x0000700004087984 */ /* 0x000e280000000c00 */
[----:B------:R-:W1:Y:S01]  /*19d0*/  LDS.128 R12, [R4+0x2470] ;  /* 0x00247000040c7984 */ /* 0x000e620000000c00 */
[C---:B0-----:R-:W-:Y:S02]  /*19e0*/  FFMA R33, R8.reuse, R16, R33 ;  /* 0x0000001008217223 */ /* 0x041fe40000000021 */
[----:B------:R-:W-:Y:S02]  /*19f0*/  FFMA R8, R8, R24, R31 ;  /* 0x0000001808087223 */ /* 0x000fe4000000001f */
[----:B------:R-:W0:Y:S01]  /*1a00*/  LDS.64 R30, [R6+0x6e0] ;  /* 0x0006e000061e7984 */ /* 0x000e220000000a00 */
[----:B-1----:R-:W-:-:S03]  /*1a10*/  FFMA R16, R12, R16, R19 ;  /* 0x000000100c107223 */ /* 0x002fc60000000013 */
        /* <DEDUP_REMOVED lines=28> */
[----:B------:R-:W-:Y:S02]  /*1be0*/  FFMA R13, R19, R13, R12 ;  /* 0x0000000d130d7223 */ /* 0x000fe4000000000c */
[----:B------:R-:W-:Y:S02]  /*1bf0*/  FFMA R10, R24, R10, R9 ;  /* 0x0000000a180a7223 */ /* 0x000fe40000000009 */
[----:B------:R-:W-:Y:S02]  /*1c00*/  FFMA R18, R14, R18, R31 ;  /* 0x000000120e127223 */ /* 0x000fe4000000001f */
[----:B------:R-:W-:-:S02]  /*1c10*/  FFMA R14, R24, R14, R13 ;  /* 0x0000000e180e7223 */ /* 0x000fc4000000000d */
[----:B------:R-:W-:Y:S02]  /*1c20*/  FFMA R31, R19, R11, R8 ;  /* 0x0000000b131f7223 */ /* 0x000fe40000000008 */
[----:B------:R-:W-:Y:S02]  /*1c30*/  FFMA R35, R11, R25, R10 ;  /* 0x000000190b237223 */ /* 0x000fe4000000000a */
[----:B------:R-:W0:Y:S01]  /*1c40*/  LDS.128 R8, [R4+0x90] ;  /* 0x0000900004087984 */ /* 0x000e220000000c00 */
[----:B------:R-:W-:Y:S02]  /*1c50*/  FFMA R33, R19, R15, R18 ;  /* 0x0000000f13217223 */ /* 0x000fe40000000012 */
[----:B------:R-:W-:Y:S01]  /*1c60*/  FFMA R25, R15, R25, R14 ;  /* 0x000000190f197223 */ /* 0x000fe2000000000e */
[----:B------:R-:W-:Y:S04]  /*1c70*/  LDS.64 R18, [R6+0x918] ;  /* 0x0009180006127984 */ /* 0x000fe80000000a00 */
[----:B------:R-:W1:Y:S01]  /*1c80*/  LDS.128 R12, [R4+0x2490] ;  /* 0x00249000040c7984 */ /* 0x000e620000000c00 */
[----:B0-----:R-:W-:-:S04]  /*1c90*/  FFMA R24, R8, R16, R31 ;  /* 0x0000001008187223 */ /* 0x001fc8000000001f */
[----:B------:R-:W-:Y:S02]  /*1ca0*/  FFMA R31, R9, R17, R24 ;  /* 0x00000011091f7223 */ /* 0x000fe40000000018 */
[----:B-1----:R-:W-:Y:S02]  /*1cb0*/  FFMA R16, R16, R12, R33 ;  /* 0x0000000c10107223 */ /* 0x002fe40000000021 */
[----:B------:R-:W-:Y:S02]  /*1cc0*/  FFMA R12, R12, R18, R25 ;  /* 0x000000120c0c7223 */ /* 0x000fe40000000019 */
        /* <DEDUP_REMOVED lines=162> */
[-C--:B------:R-:W-:Y:S02]  /*26f0*/  FFMA R25, R11, R31.reuse, R8 ;  /* 0x0000001f0b197223 */ /* 0x080fe40000000008 */
[----:B------:R-:W-:Y:S02]  /*2700*/  FFMA R31, R15, R31, R30 ;  /* 0x0000001f0f1f7223 */ /* 0x000fe4000000001e */
[----:B------:R-:W-:-:S02]  /*2710*/  FFMA R35, R11, R19, R10 ;  /* 0x000000130b237223 */ /* 0x000fc4000000000a */
[----:B------:R-:W-:Y:S01]  /*2720*/  FFMA R33, R15, R19, R14 ;  /* 0x000000130f217223 */ /* 0x000fe2000000000e */
[----:B------:R-:W0:Y:S04]  /*2730*/  LDS.128 R8, [R4+0x110] ;  /* 0x0001100004087984 */ /* 0x000e280000000c00 */
[----:B------:R-:W1:Y:S01]  /*2740*/  LDS.128 R12, [R4+0x2510] ;  /* 0x00251000040c7984 */ /* 0x000e620000000c00 */
[----:B------:R-:W-:Y:S01]  /*2750*/  IADD3 R5, R5, 0x1, RZ ;  /* 0x0000000105057810 */ /* 0x000fe20007ffe0ff */
[C---:B0-----:R-:W-:Y:S02]  /*2760*/  FFMA R30, R18.reuse, R8, R25 ;  /* 0x00000008121e7223 */ /* 0x041fe40000000019 */
[----:B------:R-:W-:Y:S01]  /*2770*/  LDS.64 R24, [R6+0x1010] ;  /* 0x0010100006187984 */ /* 0x000fe20000000a00 */
[----:B-1----:R-:W-:-:S03]  /*2780*/  FFMA R31, R18, R12, R31 ;  /* 0x0000000c121f7223 */ /* 0x002fc6000000001f */
[----:B------:R-:W0:Y:S01]  /*2790*/  LDS.64 R18, [R6+0x1008] ;  /* 0x0010080006127984 */ /* 0x000e220000000a00 */
[----:B------:R-:W-:Y:S01]  /*27a0*/  ISETP.NE.AND P3, PT, R5, 0x20, PT ;  /* 0x000000200500780c */ /* 0x000fe20003f65270 */
[-C--:B------:R-:W-:Y:S02]  /*27b0*/  FFMA R8, R8, R16.reuse, R35 ;  /* 0x0000001008087223 */ /* 0x080fe40000000023 */
[----:B------:R-:W-:Y:S02]  /*27c0*/  FFMA R12, R12, R16, R33 ;  /* 0x000000100c0c7223 */ /* 0x000fe40000000021 */
[----:B------:R-:W-:Y:S02]  /*27d0*/  FFMA R33, R9, R17, R30 ;  /* 0x0000001109217223 */ /* 0x000fe4000000001e */
[----:B------:R-:W-:Y:S02]  /*27e0*/  FFMA R31, R17, R13, R31 ;  /* 0x0000000d111f7223 */ /* 0x000fe4000000001f */
[----:B0-----:R-:W-:-:S02]  /*27f0*/  FFMA R9, R19, R9, R8 ;  /* 0x0000000913097223 */ /* 0x001fc40000000008 */
[----:B------:R-:W-:Y:S02]  /*2800*/  FFMA R13, R19, R13, R12 ;  /* 0x0000000d130d7223 */ /* 0x000fe4000000000c */
[-C--:B------:R-:W-:Y:S02]  /*2810*/  FFMA R8, R10, R18.reuse, R33 ;  /* 0x000000120a087223 */ /* 0x080fe40000000021 */
[----:B------:R-:W-:Y:S02]  /*2820*/  FFMA R18, R14, R18, R31 ;  /* 0x000000120e127223 */ /* 0x000fe4000000001f */
[C---:B------:R-:W-:Y:S02]  /*2830*/  FFMA R10, R24.reuse, R10, R9 ;  /* 0x0000000a180a7223 */ /* 0x040fe40000000009 */
[----:B------:R-:W-:Y:S02]  /*2840*/  FFMA R14, R24, R14, R13 ;  /* 0x0000000e180e7223 */ /* 0x000fe4000000000d */
[----:B------:R-:W-:-:S02]  /*2850*/  FFMA R35, R11, R25, R10 ;  /* 0x000000190b237223 */ /* 0x000fc4000000000a */
[C---:B------:R-:W-:Y:S02]  /*2860*/  FFMA R31, R19.reuse, R11, R8 ;  /* 0x0000000b131f7223 */ /* 0x040fe40000000008 */
[----:B------:R-:W-:Y:S02]  /*2870*/  FFMA R33, R19, R15, R18 ;  /* 0x0000000f13217223 */ /* 0x000fe40000000012 */
[----:B------:R-:W-:Y:S01]  /*2880*/  FFMA R25, R15, R25, R14 ;  /* 0x000000190f197223 */ /* 0x000fe2000000000e */
[----:B------:R-:W-:Y:S01]  /*2890*/  @!P3 CALL.REL.NOINC `(.L_x_4) ;  /* 0x000000100000b944 */ /* 0x000fe20003c00000 */
[----:B------:R-:W-:Y:S05]  /*28a0*/  BRA `(.L_x_5) ;  /* 0xffffe31000007947 */ /* 0x000fea000383ffff */
.L_x_4:
[----:B------:R-:W0:Y:S01]  /*28b0*/  S2R R5, SR_CTAID.X ;  /* 0x0000000000057919 */ /* 0x000e220000002500 */
[----:B------:R-:W-:-:S10]  /*28c0*/  HFMA2.MMA R4, -RZ, RZ, 0, 0 ;  /* 0x00000000ff047435 */ /* 0x000fd400000001ff */
[----:B0-----:R-:W-:-:S05]  /*28d0*/  IMAD.HI R0, R5, -0x6db6db6d, R4 ;  /* 0x9249249305007827 */ /* 0x001fca00078e0204 */
[----:B------:R-:W-:-:S04]  /*28e0*/  SHF.R.U32.HI R7, RZ, 0x1f, R0 ;  /* 0x0000001fff077819 */ /* 0x000fc80000011600 */
[----:B------:R-:W-:-:S05]  /*28f0*/  LEA.HI.SX32 R4, R0, R7, 0x1e ;  /* 0x0000000700047211 */ /* 0x000fca00078ff2ff */
[C---:B------:R-:W-:Y:S02]  /*2900*/  IMAD R0, R4.reuse, -0x7, R5 ;  /* 0xfffffff904007824 */ /* 0x040fe400078e0205 */
[----:B------:R-:W-:-:S04]  /*2910*/  IMAD R3, R4, 0x380, R3 ;  /* 0x0000038004037824 */ /* 0x000fc800078e0203 */
[----:B------:R-:W-:-:S05]  /*2920*/  IMAD R3, R3, 0x7, R0 ;  /* 0x0000000703037824 */ /* 0x000fca00078e0200 */
[----:B------:R-:W-:-:S05]  /*2930*/  SHF.L.U32 R3, R3, 0x1, RZ ;  /* 0x0000000103037819 */ /* 0x000fca00000006ff */
[----:B------:R-:W-:-:S05]  /*2940*/  IMAD.WIDE R2, R3, R2, c[0x0][0x170] ;  /* 0x00005c0003027625 */ /* 0x000fca00078e0202 */
[----:B------:R-:W-:Y:S04]  /*2950*/  STG.E [R2.64], R31 ;  /* 0x0000001f02007986 */ /* 0x000fe8000c101904 */
[----:B------:R-:W-:Y:S04]  /*2960*/  STG.E [R2.64+0x6200], R33 ;  /* 0x0062002102007986 */ /* 0x000fe8000c101904 */
[----:B------:R-:W-:Y:S04]  /*2970*/  STG.E [R2.64+0x4], R35 ;  /* 0x0000042302007986 */ /* 0x000fe8000c101904 */
[----:B------:R-:W-:Y:S01]  /*2980*/  STG.E [R2.64+0x6204], R25 ;  /* 0x0062041902007986 */ /* 0x000fe2000c101904 */
[----:B------:R-:W-:Y:S05]  /*2990*/  EXIT ;  /* 0x000000000000794d */ /* 0x000fea0003800000 */
.L_x_6:
[----:B------:R-:W-:-:S00]  /*29a0*/  BRA `(.L_x_6) ;  /* 0xfffffff000007947 */ /* 0x000fc0000383ffff */
[----:B------:R-:W-:-:S00]  /*29b0*/  NOP ;  /* 0x0000000000007918 */ /* 0x000fc00000000000 */
        /* <DEDUP_REMOVED lines=12> */
.L_x_7:


//--------------------- .nv.shared.candidate2     --------------------------
	.section	.nv.shared.candidate2,"aw",@nobits
	.align	4
.nv.shared.candidate2:
	.zero		23072
